//
// Generated by NVIDIA NVVM Compiler
//
// Compiler Build ID: CL-36424714
// Cuda compilation tools, release 13.0, V13.0.88
// Based on NVVM 20.0.0
//

.version 9.0
.target sm_100
.address_size 64

	// .globl	_Z14matrixMultiplyPfS_S_iii

.visible .entry _Z14matrixMultiplyPfS_S_iii(
	.param .u64 .ptr .align 1 _Z14matrixMultiplyPfS_S_iii_param_0,
	.param .u64 .ptr .align 1 _Z14matrixMultiplyPfS_S_iii_param_1,
	.param .u64 .ptr .align 1 _Z14matrixMultiplyPfS_S_iii_param_2,
	.param .u32 _Z14matrixMultiplyPfS_S_iii_param_3,
	.param .u32 _Z14matrixMultiplyPfS_S_iii_param_4,
	.param .u32 _Z14matrixMultiplyPfS_S_iii_param_5
)
{
	.reg .pred 	%p<13>;
	.reg .b32 	%r<41>;
	.reg .b32 	%f<68>;
	.reg .b64 	%rd<53>;

	ld.param.u64 	%rd7, [_Z14matrixMultiplyPfS_S_iii_param_0];
	ld.param.u64 	%rd8, [_Z14matrixMultiplyPfS_S_iii_param_1];
	ld.param.u64 	%rd6, [_Z14matrixMultiplyPfS_S_iii_param_2];
	ld.param.u32 	%r20, [_Z14matrixMultiplyPfS_S_iii_param_3];
	ld.param.u32 	%r18, [_Z14matrixMultiplyPfS_S_iii_param_4];
	ld.param.u32 	%r19, [_Z14matrixMultiplyPfS_S_iii_param_5];
	cvta.to.global.u64 	%rd1, %rd8;
	cvta.to.global.u64 	%rd2, %rd7;
	mov.u32 	%r21, %ctaid.y;
	mov.u32 	%r22, %ntid.y;
	mov.u32 	%r23, %tid.y;
	mad.lo.s32 	%r1, %r21, %r22, %r23;
	mov.u32 	%r24, %ctaid.x;
	mov.u32 	%r25, %ntid.x;
	mov.u32 	%r26, %tid.x;
	mad.lo.s32 	%r2, %r24, %r25, %r26;
	setp.ge.s32 	%p1, %r1, %r20;
	setp.ge.s32 	%p2, %r2, %r18;
	or.pred  	%p3, %p1, %p2;
	@%p3 bra 	$L__BB0_14;
	setp.lt.s32 	%p4, %r19, 1;
	mov.f32 	%f67, 0f00000000;
	@%p4 bra 	$L__BB0_13;
	mul.lo.s32 	%r3, %r19, %r1;
	and.b32  	%r4, %r19, 7;
	setp.lt.u32 	%p5, %r19, 8;
	mov.f32 	%f67, 0f00000000;
	mov.b32 	%r39, 0;
	@%p5 bra 	$L__BB0_5;
	and.b32  	%r39, %r19, 2147483640;
	neg.s32 	%r37, %r39;
	shl.b32 	%r7, %r18, 3;
	mul.wide.u32 	%rd9, %r3, 4;
	add.s64 	%rd10, %rd9, %rd2;
	add.s64 	%rd52, %rd10, 16;
	mov.f32 	%f67, 0f00000000;
	mul.wide.s32 	%rd13, %r18, 4;
	mov.u32 	%r36, %r2;
$L__BB0_4:
	.pragma "nounroll";
	ld.global.f32 	%f17, [%rd52+-16];
	mul.wide.s32 	%rd11, %r36, 4;
	add.s64 	%rd12, %rd1, %rd11;
	ld.global.f32 	%f18, [%rd12];
	fma.rn.f32 	%f19, %f17, %f18, %f67;
	ld.global.f32 	%f20, [%rd52+-12];
	add.s64 	%rd14, %rd12, %rd13;
	ld.global.f32 	%f21, [%rd14];
	fma.rn.f32 	%f22, %f20, %f21, %f19;
	ld.global.f32 	%f23, [%rd52+-8];
	add.s64 	%rd15, %rd14, %rd13;
	ld.global.f32 	%f24, [%rd15];
	fma.rn.f32 	%f25, %f23, %f24, %f22;
	ld.global.f32 	%f26, [%rd52+-4];
	add.s64 	%rd16, %rd15, %rd13;
	ld.global.f32 	%f27, [%rd16];
	fma.rn.f32 	%f28, %f26, %f27, %f25;
	ld.global.f32 	%f29, [%rd52];
	add.s64 	%rd17, %rd16, %rd13;
	ld.global.f32 	%f30, [%rd17];
	fma.rn.f32 	%f31, %f29, %f30, %f28;
	ld.global.f32 	%f32, [%rd52+4];
	add.s64 	%rd18, %rd17, %rd13;
	ld.global.f32 	%f33, [%rd18];
	fma.rn.f32 	%f34, %f32, %f33, %f31;
	ld.global.f32 	%f35, [%rd52+8];
	add.s64 	%rd19, %rd18, %rd13;
	ld.global.f32 	%f36, [%rd19];
	fma.rn.f32 	%f37, %f35, %f36, %f34;
	ld.global.f32 	%f38, [%rd52+12];
	add.s64 	%rd20, %rd19, %rd13;
	ld.global.f32 	%f39, [%rd20];
	fma.rn.f32 	%f67, %f38, %f39, %f37;
	add.s32 	%r37, %r37, 8;
	add.s32 	%r36, %r36, %r7;
	add.s64 	%rd52, %rd52, 32;
	setp.ne.s32 	%p6, %r37, 0;
	@%p6 bra 	$L__BB0_4;
$L__BB0_5:
	setp.eq.s32 	%p7, %r4, 0;
	@%p7 bra 	$L__BB0_13;
	and.b32  	%r13, %r19, 3;
	setp.lt.u32 	%p8, %r4, 4;
	@%p8 bra 	$L__BB0_8;
	add.s32 	%r28, %r39, %r3;
	mul.wide.u32 	%rd21, %r28, 4;
	add.s64 	%rd22, %rd2, %rd21;
	ld.global.f32 	%f41, [%rd22];
	mad.lo.s32 	%r29, %r39, %r18, %r2;
	mul.wide.s32 	%rd23, %r29, 4;
	add.s64 	%rd24, %rd1, %rd23;
	ld.global.f32 	%f42, [%rd24];
	fma.rn.f32 	%f43, %f41, %f42, %f67;
	cvt.u64.u32 	%rd25, %r3;
	cvt.u64.u32 	%rd26, %r39;
	add.s64 	%rd27, %rd26, %rd25;
	shl.b64 	%rd28, %rd27, 2;
	add.s64 	%rd29, %rd2, %rd28;
	ld.global.f32 	%f44, [%rd29+4];
	mul.wide.s32 	%rd30, %r18, 4;
	add.s64 	%rd31, %rd24, %rd30;
	ld.global.f32 	%f45, [%rd31];
	fma.rn.f32 	%f46, %f44, %f45, %f43;
	ld.global.f32 	%f47, [%rd29+8];
	add.s64 	%rd32, %rd31, %rd30;
	ld.global.f32 	%f48, [%rd32];
	fma.rn.f32 	%f49, %f47, %f48, %f46;
	ld.global.f32 	%f50, [%rd29+12];
	add.s64 	%rd33, %rd32, %rd30;
	ld.global.f32 	%f51, [%rd33];
	fma.rn.f32 	%f67, %f50, %f51, %f49;
	add.s32 	%r39, %r39, 4;
$L__BB0_8:
	setp.eq.s32 	%p9, %r13, 0;
	@%p9 bra 	$L__BB0_13;
	setp.eq.s32 	%p10, %r13, 1;
	@%p10 bra 	$L__BB0_11;
	add.s32 	%r30, %r39, %r3;
	mul.wide.u32 	%rd34, %r30, 4;
	add.s64 	%rd35, %rd2, %rd34;
	ld.global.f32 	%f53, [%rd35];
	mad.lo.s32 	%r31, %r39, %r18, %r2;
	mul.wide.s32 	%rd36, %r31, 4;
	add.s64 	%rd37, %rd1, %rd36;
	ld.global.f32 	%f54, [%rd37];
	fma.rn.f32 	%f55, %f53, %f54, %f67;
	cvt.u64.u32 	%rd38, %r3;
	cvt.u64.u32 	%rd39, %r39;
	add.s64 	%rd40, %rd39, %rd38;
	shl.b64 	%rd41, %rd40, 2;
	add.s64 	%rd42, %rd2, %rd41;
	ld.global.f32 	%f56, [%rd42+4];
	mul.wide.s32 	%rd43, %r18, 4;
	add.s64 	%rd44, %rd37, %rd43;
	ld.global.f32 	%f57, [%rd44];
	fma.rn.f32 	%f67, %f56, %f57, %f55;
	add.s32 	%r39, %r39, 2;
$L__BB0_11:
	and.b32  	%r32, %r19, 1;
	setp.eq.b32 	%p11, %r32, 1;
	not.pred 	%p12, %p11;
	@%p12 bra 	$L__BB0_13;
	add.s32 	%r33, %r39, %r3;
	mul.wide.u32 	%rd45, %r33, 4;
	add.s64 	%rd46, %rd2, %rd45;
	ld.global.f32 	%f58, [%rd46];
	mad.lo.s32 	%r34, %r39, %r18, %r2;
	mul.wide.s32 	%rd47, %r34, 4;
	add.s64 	%rd48, %rd1, %rd47;
	ld.global.f32 	%f59, [%rd48];
	fma.rn.f32 	%f67, %f58, %f59, %f67;
$L__BB0_13:
	mad.lo.s32 	%r35, %r18, %r1, %r2;
	cvta.to.global.u64 	%rd49, %rd6;
	mul.wide.s32 	%rd50, %r35, 4;
	add.s64 	%rd51, %rd49, %rd50;
	st.global.f32 	[%rd51], %f67;
$L__BB0_14:
	ret;

}


// ===== COMPILED SASS (sm_100) =====

	.target	sm_100

	.elftype	@"ET_EXEC"


//--------------------- .note.nv.tkinfo           --------------------------
	.section	.note.nv.tkinfo,"",@"SHT_NOTE"
	.sectionflags	@"SHF_NOTE_NV_TKINFO"
	.tkinfo
        /*0018*/ 	.word	0x00000002
        /*0030*/ 	.string	""
        /*0030*/ 	.string	"ptxas"
        /*0030*/ 	.string	"Cuda compilation tools, release 13.0, V13.0.88"
        /*0030*/ 	.string	"Build cuda_13.0.r13.0/compiler.36424714_0"
        /*0030*/ 	.string	"-arch sm_100 -m 64 "



//--------------------- .note.nv.cuinfo           --------------------------
	.section	.note.nv.cuinfo,"",@"SHT_NOTE"
	.sectionflags	@"SHF_NOTE_NV_CUINFO"
        /*0018*/ 	.short	0x0002
        /*001a*/ 	.short	0x0064
        /*001c*/ 	.short	0x0082
	.zero		2


//--------------------- .nv.info                  --------------------------
	.section	.nv.info,"",@"SHT_CUDA_INFO"
	.align	4


	//----- nvinfo : EIATTR_REGCOUNT
	.align		4
        /*0000*/ 	.byte	0x04, 0x2f
        /*0002*/ 	.short	(.L_1 - .L_0)
	.align		4
.L_0:
        /*0004*/ 	.word	index@(_Z14matrixMultiplyPfS_S_iii)
        /*0008*/ 	.word	0x00000020


	//----- nvinfo : EIATTR_FRAME_SIZE
	.align		4
.L_1:
        /*000c*/ 	.byte	0x04, 0x11
        /*000e*/ 	.short	(.L_3 - .L_2)
	.align		4
.L_2:
        /*0010*/ 	.word	index@(_Z14matrixMultiplyPfS_S_iii)
        /*0014*/ 	.word	0x00000000


	//----- nvinfo : EIATTR_MIN_STACK_SIZE
	.align		4
.L_3:
        /*0018*/ 	.byte	0x04, 0x12
        /*001a*/ 	.short	(.L_5 - .L_4)
	.align		4
.L_4:
        /*001c*/ 	.word	index@(_Z14matrixMultiplyPfS_S_iii)
        /*0020*/ 	.word	0x00000000
.L_5:


//--------------------- .nv.compat                --------------------------
	.section	.nv.compat,"",@"SHT_CUDA_COMPAT_INFO"
	.align	4
        /*0000*/ 	.byte	0x02, 0x09, 0x00, 0x00, 0x02, 0x02, 0x01, 0x00, 0x02, 0x05, 0x05, 0x00, 0x03, 0x07, 0x01, 0x01
        /*0010*/ 	.byte	0x02, 0x03, 0x00, 0x00, 0x02, 0x06, 0x01, 0x00, 0x04, 0x0b, 0x08, 0x00, 0x09, 0x00, 0x00, 0x00
        /*0020*/ 	.byte	0x00, 0x00, 0x00, 0x00


//--------------------- .nv.info._Z14matrixMultiplyPfS_S_iii --------------------------
	.section	.nv.info._Z14matrixMultiplyPfS_S_iii,"",@"SHT_CUDA_INFO"
	.sectionflags	@""
	.align	4


	//----- nvinfo : EIATTR_CUDA_API_VERSION
	.align		4
        /*0000*/ 	.byte	0x04, 0x37
        /*0002*/ 	.short	(.L_7 - .L_6)
.L_6:
        /*0004*/ 	.word	0x00000082


	//----- nvinfo : EIATTR_KPARAM_INFO
	.align		4
.L_7:
        /*0008*/ 	.byte	0x04, 0x17
        /*000a*/ 	.short	(.L_9 - .L_8)
.L_8:
        /*000c*/ 	.word	0x00000000
        /*0010*/ 	.short	0x0005
        /*0012*/ 	.short	0x0020
        /*0014*/ 	.byte	0x00, 0xf0, 0x11, 0x00


	//----- nvinfo : EIATTR_KPARAM_INFO
	.align		4
.L_9:
        /*0018*/ 	.byte	0x04, 0x17
        /*001a*/ 	.short	(.L_11 - .L_10)
.L_10:
        /*001c*/ 	.word	0x00000000
        /*0020*/ 	.short	0x0004
        /*0022*/ 	.short	0x001c
        /*0024*/ 	.byte	0x00, 0xf0, 0x11, 0x00


	//----- nvinfo : EIATTR_KPARAM_INFO
	.align		4
.L_11:
        /*0028*/ 	.byte	0x04, 0x17
        /*002a*/ 	.short	(.L_13 - .L_12)
.L_12:
        /*002c*/ 	.word	0x00000000
        /*0030*/ 	.short	0x0003
        /*0032*/ 	.short	0x0018
        /*0034*/ 	.byte	0x00, 0xf0, 0x11, 0x00


	//----- nvinfo : EIATTR_KPARAM_INFO
	.align		4
.L_13:
        /*0038*/ 	.byte	0x04, 0x17
        /*003a*/ 	.short	(.L_15 - .L_14)
.L_14:
        /*003c*/ 	.word	0x00000000
        /*0040*/ 	.short	0x0002
        /*0042*/ 	.short	0x0010
        /*0044*/ 	.byte	0x00, 0xf5, 0x21, 0x00


	//----- nvinfo : EIATTR_KPARAM_INFO
	.align		4
.L_15:
        /*0048*/ 	.byte	0x04, 0x17
        /*004a*/ 	.short	(.L_17 - .L_16)
.L_16:
        /*004c*/ 	.word	0x00000000
        /*0050*/ 	.short	0x0001
        /*0052*/ 	.short	0x0008
        /*0054*/ 	.byte	0x00, 0xf5, 0x21, 0x00


	//----- nvinfo : EIATTR_KPARAM_INFO
	.align		4
.L_17:
        /*0058*/ 	.byte	0x04, 0x17
        /*005a*/ 	.short	(.L_19 - .L_18)
.L_18:
        /*005c*/ 	.word	0x00000000
        /*0060*/ 	.short	0x0000
        /*0062*/ 	.short	0x0000
        /*0064*/ 	.byte	0x00, 0xf5, 0x21, 0x00


	//----- nvinfo : EIATTR_SPARSE_MMA_MASK
	.align		4
.L_19:
        /*0068*/ 	.byte	0x03, 0x50
        /*006a*/ 	.short	0x0000


	//----- nvinfo : EIATTR_MAXREG_COUNT
	.align		4
        /*006c*/ 	.byte	0x03, 0x1b
        /*006e*/ 	.short	0x00ff


	//----- nvinfo : EIATTR_MERCURY_ISA_VERSION
	.align		4
        /*0070*/ 	.byte	0x03, 0x5f
        /*0072*/ 	.short	0x0101


	//----- nvinfo : EIATTR_VRC_CTA_INIT_COUNT
	.align		4
        /*0074*/ 	.byte	0x02, 0x4a
	.zero		1
	.zero		1


	//----- nvinfo : EIATTR_EXIT_INSTR_OFFSETS
	.align		4
        /*0078*/ 	.byte	0x04, 0x1c
        /*007a*/ 	.short	(.L_21 - .L_20)


	//   ....[0]....
.L_20:
        /*007c*/ 	.word	0x000000c0


	//   ....[1]....
        /*0080*/ 	.word	0x000008e0


	//----- nvinfo : EIATTR_CBANK_PARAM_SIZE
	.align		4
.L_21:
        /*0084*/ 	.byte	0x03, 0x19
        /*0086*/ 	.short	0x0024


	//----- nvinfo : EIATTR_PARAM_CBANK
	.align		4
        /*0088*/ 	.byte	0x04, 0x0a
        /*008a*/ 	.short	(.L_23 - .L_22)
	.align		4
.L_22:
        /*008c*/ 	.word	index@(.nv.constant0._Z14matrixMultiplyPfS_S_iii)
        /*0090*/ 	.short	0x0380
        /*0092*/ 	.short	0x0024


	//----- nvinfo : EIATTR_SW_WAR
	.align		4
.L_23:
        /*0094*/ 	.byte	0x04, 0x36
        /*0096*/ 	.short	(.L_25 - .L_24)
.L_24:
        /*0098*/ 	.word	0x00000008
.L_25:


//--------------------- .nv.callgraph             --------------------------
	.section	.nv.callgraph,"",@"SHT_CUDA_CALLGRAPH"
	.align	4
	.sectionentsize	8
	.align		4
        /*0000*/ 	.word	0x00000000
	.align		4
        /*0004*/ 	.word	0xffffffff
	.align		4
        /*0008*/ 	.word	0x00000000
	.align		4
        /*000c*/ 	.word	0xfffffffe
	.align		4
        /*0010*/ 	.word	0x00000000
	.align		4
        /*0014*/ 	.word	0xfffffffd
	.align		4
        /*0018*/ 	.word	0x00000000
	.align		4
        /*001c*/ 	.word	0xfffffffc


//--------------------- .text._Z14matrixMultiplyPfS_S_iii --------------------------
	.section	.text._Z14matrixMultiplyPfS_S_iii,"ax",@progbits
	.align	128
        .global         _Z14matrixMultiplyPfS_S_iii
        .type           _Z14matrixMultiplyPfS_S_iii,@function
        .size           _Z14matrixMultiplyPfS_S_iii,(.L_x_5 - _Z14matrixMultiplyPfS_S_iii)
        .other          _Z14matrixMultiplyPfS_S_iii,@"STO_CUDA_ENTRY STV_DEFAULT"
_Z14matrixMultiplyPfS_S_iii:
.text._Z14matrixMultiplyPfS_S_iii:
[----:B------:R-:W-:Y:S01]  /*0000*/  LDC R1, c[0x0][0x37c] ;  /* 0x0000df00ff017b82 */ /* 0x000fe20000000800 */
[----:B------:R-:W0:Y:S07]  /*0010*/  S2R R5, SR_TID.X ;  /* 0x0000000000057919 */ /* 0x000e2e0000002100 */
[----:B------:R-:W1:Y:S01]  /*0020*/  LDC R19, c[0x0][0x364] ;  /* 0x0000d900ff137b82 */ /* 0x000e620000000800 */
[----:B------:R-:W1:Y:S07]  /*0030*/  S2R R4, SR_TID.Y ;  /* 0x0000000000047919 */ /* 0x000e6e0000002200 */
[----:B------:R-:W0:Y:S08]  /*0040*/  S2UR UR5, SR_CTAID.X ;  /* 0x00000000000579c3 */ /* 0x000e300000002500 */
[----:B------:R-:W0:Y:S08]  /*0050*/  LDC R0, c[0x0][0x360] ;  /* 0x0000d800ff007b82 */ /* 0x000e300000000800 */
[----:B------:R-:W1:Y:S08]  /*0060*/  S2UR UR4, SR_CTAID.Y ;  /* 0x00000000000479c3 */ /* 0x000e700000002600 */
[----:B------:R-:W2:Y:S01]  /*0070*/  LDC.64 R2, c[0x0][0x398] ;  /* 0x0000e600ff027b82 */ /* 0x000ea20000000a00 */
[----:B0-----:R-:W-:-:S02]  /*0080*/  IMAD R0, R0, UR5, R5 ;  /* 0x0000000500007c24 */ /* 0x001fc4000f8e0205 */
[----:B-1----:R-:W-:-:S03]  /*0090*/  IMAD R19, R19, UR4, R4 ;  /* 0x0000000413137c24 */ /* 0x002fc6000f8e0204 */
[----:B--2---:R-:W-:-:S04]  /*00a0*/  ISETP.GE.AND P0, PT, R0, R3, PT ;  /* 0x000000030000720c */ /* 0x004fc80003f06270 */
[----:B------:R-:W-:-:S13]  /*00b0*/  ISETP.GE.OR P0, PT, R19, R2, P0 ;  /* 0x000000021300720c */ /* 0x000fda0000706670 */
[----:B------:R-:W-:Y:S05]  /*00c0*/  @P0 EXIT ;  /* 0x000000000000094d */ /* 0x000fea0003800000 */
[----:B------:R-:W0:Y:S01]  /*00d0*/  LDC R2, c[0x0][0x3a0] ;  /* 0x0000e800ff027b82 */ /* 0x000e220000000800 */
[----:B------:R-:W1:Y:S01]  /*00e0*/  LDCU.64 UR4, c[0x0][0x358] ;  /* 0x00006b00ff0477ac */ /* 0x000e620008000a00 */
[----:B------:R-:W-:Y:S01]  /*00f0*/  HFMA2 R24, -RZ, RZ, 0, 0 ;  /* 0x00000000ff187431 */ /* 0x000fe200000001ff */
[----:B0-----:R-:W-:-:S13]  /*0100*/  ISETP.GE.AND P0, PT, R2, 0x1, PT ;  /* 0x000000010200780c */ /* 0x001fda0003f06270 */
[----:B-1----:R-:W-:Y:S05]  /*0110*/  @!P0 BRA `(.L_x_0) ;  /* 0x0000000400e08947 */ /* 0x002fea0003800000 */
[C---:B------:R-:W-:Y:S01]  /*0120*/  ISETP.GE.U32.AND P1, PT, R2.reuse, 0x8, PT ;  /* 0x000000080200780c */ /* 0x040fe20003f26070 */
[----:B------:R-:W-:Y:S01]  /*0130*/  IMAD R20, R19, R2, RZ ;  /* 0x0000000213147224 */ /* 0x000fe200078e02ff */
[----:B------:R-:W-:Y:S02]  /*0140*/  LOP3.LUT R27, R2, 0x7, RZ, 0xc0, !PT ;  /* 0x00000007021b7812 */ /* 0x000fe400078ec0ff */
[----:B------:R-:W-:Y:S02]  /*0150*/  MOV R24, RZ ;  /* 0x000000ff00187202 */ /* 0x000fe40000000f00 */
[----:B------:R-:W-:Y:S02]  /*0160*/  ISETP.NE.AND P0, PT, R27, RZ, PT ;  /* 0x000000ff1b00720c */ /* 0x000fe40003f05270 */
[----:B------:R-:W-:-:S05]  /*0170*/  MOV R21, RZ ;  /* 0x000000ff00157202 */ /* 0x000fca0000000f00 */
[----:B------:R-:W-:Y:S06]  /*0180*/  @!P1 BRA `(.L_x_1) ;  /* 0x0000000000c49947 */ /* 0x000fec0003800000 */
[----:B------:R-:W0:Y:S01]  /*0190*/  LDC.64 R4, c[0x0][0x380] ;  /* 0x0000e000ff047b82 */ /* 0x000e220000000a00 */
[----:B------:R-:W-:Y:S02]  /*01a0*/  LOP3.LUT R21, R2, 0x7ffffff8, RZ, 0xc0, !PT ;  /* 0x7ffffff802157812 */ /* 0x000fe400078ec0ff */
[----:B------:R-:W-:Y:S02]  /*01b0*/  MOV R24, RZ ;  /* 0x000000ff00187202 */ /* 0x000fe40000000f00 */
[----:B------:R-:W-:Y:S02]  /*01c0*/  MOV R18, R0 ;  /* 0x0000000000127202 */ /* 0x000fe40000000f00 */
[----:B------:R-:W-:Y:S01]  /*01d0*/  IADD3 R22, PT, PT, -R21, RZ, RZ ;  /* 0x000000ff15167210 */ /* 0x000fe20007ffe1ff */
[----:B0-----:R-:W-:-:S03]  /*01e0*/  IMAD.WIDE.U32 R4, R20, 0x4, R4 ;  /* 0x0000000414047825 */ /* 0x001fc600078e0004 */
[----:B------:R-:W-:-:S04]  /*01f0*/  IADD3 R6, P1, PT, R4, 0x10, RZ ;  /* 0x0000001004067810 */ /* 0x000fc80007f3e0ff */
[----:B------:R-:W-:-:S09]  /*0200*/  IADD3.X R7, PT, PT, RZ, R5, RZ, P1, !PT ;  /* 0x00000005ff077210 */ /* 0x000fd20000ffe4ff */
.L_x_2:
[----:B------:R-:W0:Y:S01]  /*0210*/  LDC.64 R16, c[0x0][0x388] ;  /* 0x0000e200ff107b82 */ /* 0x000e220000000a00 */
[----:B------:R-:W-:Y:S02]  /*0220*/  MOV R4, R6 ;  /* 0x0000000600047202 */ /* 0x000fe40000000f00 */
[----:B------:R-:W-:-:S05]  /*0230*/  MOV R5, R7 ;  /* 0x0000000700057202 */ /* 0x000fca0000000f00 */
[----:B------:R-:W2:Y:S04]  /*0240*/  LDG.E R25, desc[UR4][R4.64+-0x10] ;  /* 0xfffff00404197981 */ /* 0x000ea8000c1e1900 */
[----:B------:R-:W3:Y:S04]  /*0250*/  LDG.E R23, desc[UR4][R4.64+-0xc] ;  /* 0xfffff40404177981 */ /* 0x000ee8000c1e1900 */
[----:B------:R-:W4:Y:S04]  /*0260*/  LDG.E R29, desc[UR4][R4.64+-0x8] ;  /* 0xfffff804041d7981 */ /* 0x000f28000c1e1900 */
[----:B------:R-:W5:Y:S01]  /*0270*/  LDG.E R28, desc[UR4][R4.64+-0x4] ;  /* 0xfffffc04041c7981 */ /* 0x000f62000c1e1900 */
[----:B0-----:R-:W-:-:S05]  /*0280*/  IMAD.WIDE R16, R18, 0x4, R16 ;  /* 0x0000000412107825 */ /* 0x001fca00078e0210 */
[----:B------:R0:W2:Y:S01]  /*0290*/  LDG.E R26, desc[UR4][R16.64] ;  /* 0x00000004101a7981 */ /* 0x0000a2000c1e1900 */
[----:B------:R-:W-:-:S04]  /*02a0*/  IMAD.WIDE R14, R3, 0x4, R16 ;  /* 0x00000004030e7825 */ /* 0x000fc800078e0210 */
[C---:B------:R-:W-:Y:S02]  /*02b0*/  IMAD.WIDE R6, R3.reuse, 0x4, R14 ;  /* 0x0000000403067825 */ /* 0x040fe400078e020e */
[----:B------:R-:W3:Y:S02]  /*02c0*/  LDG.E R14, desc[UR4][R14.64] ;  /* 0x000000040e0e7981 */ /* 0x000ee4000c1e1900 */
[C---:B------:R-:W-:Y:S02]  /*02d0*/  IMAD.WIDE R10, R3.reuse, 0x4, R6 ;  /* 0x00000004030a7825 */ /* 0x040fe400078e0206 */
[----:B------:R-:W4:Y:S02]  /*02e0*/  LDG.E R6, desc[UR4][R6.64] ;  /* 0x0000000406067981 */ /* 0x000f24000c1e1900 */
[C---:B------:R-:W-:Y:S02]  /*02f0*/  IMAD.WIDE R8, R3.reuse, 0x4, R10 ;  /* 0x0000000403087825 */ /* 0x040fe400078e020a */
[----:B------:R-:W5:Y:S02]  /*0300*/  LDG.E R10, desc[UR4][R10.64] ;  /* 0x000000040a0a7981 */ /* 0x000f64000c1e1900 */
[----:B------:R-:W-:-:S02]  /*0310*/  IMAD.WIDE R12, R3, 0x4, R8 ;  /* 0x00000004030c7825 */ /* 0x000fc400078e0208 */
[----:B------:R-:W5:Y:S04]  /*0320*/  LDG.E R7, desc[UR4][R4.64] ;  /* 0x0000000404077981 */ /* 0x000f68000c1e1900 */
[----:B------:R-:W5:Y:S01]  /*0330*/  LDG.E R8, desc[UR4][R8.64] ;  /* 0x0000000408087981 */ /* 0x000f62000c1e1900 */
[----:B0-----:R-:W-:-:S03]  /*0340*/  IMAD.WIDE R16, R3, 0x4, R12 ;  /* 0x0000000403107825 */ /* 0x001fc600078e020c */
[----:B------:R-:W5:Y:S04]  /*0350*/  LDG.E R12, desc[UR4][R12.64] ;  /* 0x000000040c0c7981 */ /* 0x000f68000c1e1900 */
[----:B------:R-:W5:Y:S04]  /*0360*/  LDG.E R15, desc[UR4][R16.64] ;  /* 0x00000004100f7981 */ /* 0x000f68000c1e1900 */
[----:B------:R-:W5:Y:S04]  /*0370*/  LDG.E R9, desc[UR4][R4.64+0x4] ;  /* 0x0000040404097981 */ /* 0x000f68000c1e1900 */
[----:B------:R-:W5:Y:S01]  /*0380*/  LDG.E R11, desc[UR4][R4.64+0xc] ;  /* 0x00000c04040b7981 */ /* 0x000f62000c1e1900 */
[----:B--2---:R-:W-:Y:S01]  /*0390*/  FFMA R26, R25, R26, R24 ;  /* 0x0000001a191a7223 */ /* 0x004fe20000000018 */
[----:B------:R-:W-:-:S02]  /*03a0*/  IMAD.WIDE R24, R3, 0x4, R16 ;  /* 0x0000000403187825 */ /* 0x000fc400078e0210 */
[----:B------:R-:W2:Y:S04]  /*03b0*/  LDG.E R16, desc[UR4][R4.64+0x8] ;  /* 0x0000080404107981 */ /* 0x000ea8000c1e1900 */
[----:B------:R-:W2:Y:S01]  /*03c0*/  LDG.E R24, desc[UR4][R24.64] ;  /* 0x0000000418187981 */ /* 0x000ea2000c1e1900 */
[----:B---3--:R-:W-:Y:S01]  /*03d0*/  FFMA R14, R23, R14, R26 ;  /* 0x0000000e170e7223 */ /* 0x008fe2000000001a */
[----:B------:R-:W-:-:S03]  /*03e0*/  IADD3 R22, PT, PT, R22, 0x8, RZ ;  /* 0x0000000816167810 */ /* 0x000fc60007ffe0ff */
[----:B----4-:R-:W-:Y:S01]  /*03f0*/  FFMA R29, R29, R6, R14 ;  /* 0x000000061d1d7223 */ /* 0x010fe2000000000e */
[----:B------:R-:W-:-:S03]  /*0400*/  ISETP.NE.AND P1, PT, R22, RZ, PT ;  /* 0x000000ff1600720c */ /* 0x000fc60003f25270 */
[----:B-----5:R-:W-:Y:S01]  /*0410*/  FFMA R10, R28, R10, R29 ;  /* 0x0000000a1c0a7223 */ /* 0x020fe2000000001d */
[----:B------:R-:W-:-:S03]  /*0420*/  IADD3 R6, P2, PT, R4, 0x20, RZ ;  /* 0x0000002004067810 */ /* 0x000fc60007f5e0ff */
[----:B------:R-:W-:Y:S01]  /*0430*/  FFMA R8, R7, R8, R10 ;  /* 0x0000000807087223 */ /* 0x000fe2000000000a */
[----:B------:R-:W-:Y:S02]  /*0440*/  IADD3.X R7, PT, PT, RZ, R5, RZ, P2, !PT ;  /* 0x00000005ff077210 */ /* 0x000fe400017fe4ff */
[----:B------:R-:W-:Y:S01]  /*0450*/  LEA R18, R3, R18, 0x3 ;  /* 0x0000001203127211 */ /* 0x000fe200078e18ff */
[----:B------:R-:W-:-:S04]  /*0460*/  FFMA R9, R9, R12, R8 ;  /* 0x0000000c09097223 */ /* 0x000fc80000000008 */
[----:B--2---:R-:W-:-:S04]  /*0470*/  FFMA R16, R16, R15, R9 ;  /* 0x0000000f10107223 */ /* 0x004fc80000000009 */
[----:B------:R-:W-:Y:S01]  /*0480*/  FFMA R24, R11, R24, R16 ;  /* 0x000000180b187223 */ /* 0x000fe20000000010 */
[----:B------:R-:W-:Y:S06]  /*0490*/  @P1 BRA `(.L_x_2) ;  /* 0xfffffffc005c1947 */ /* 0x000fec000383ffff */
.L_x_1:
[----:B------:R-:W-:Y:S05]  /*04a0*/  @!P0 BRA `(.L_x_0) ;  /* 0x0000000000fc8947 */ /* 0x000fea0003800000 */
[----:B------:R-:W-:Y:S02]  /*04b0*/  ISETP.GE.U32.AND P1, PT, R27, 0x4, PT ;  /* 0x000000041b00780c */ /* 0x000fe40003f26070 */
[----:B------:R-:W-:-:S04]  /*04c0*/  LOP3.LUT R16, R2, 0x3, RZ, 0xc0, !PT ;  /* 0x0000000302107812 */ /* 0x000fc800078ec0ff */
[----:B------:R-:W-:-:S07]  /*04d0*/  ISETP.NE.AND P0, PT, R16, RZ, PT ;  /* 0x000000ff1000720c */ /* 0x000fce0003f05270 */
[----:B------:R-:W-:Y:S06]  /*04e0*/  @!P1 BRA `(.L_x_3) ;  /* 0x00000000006c9947 */ /* 0x000fec0003800000 */
[----:B------:R-:W0:Y:S01]  /*04f0*/  LDC.64 R6, c[0x0][0x388] ;  /* 0x0000e200ff067b82 */ /* 0x000e220000000a00 */
[----:B------:R-:W1:Y:S01]  /*0500*/  LDCU.64 UR6, c[0x0][0x380] ;  /* 0x00007000ff0677ac */ /* 0x000e620008000a00 */
[----:B------:R-:W-:Y:S01]  /*0510*/  IMAD R9, R21, R3, R0 ;  /* 0x0000000315097224 */ /* 0x000fe200078e0200 */
[CC--:B------:R-:W-:Y:S02]  /*0520*/  IADD3 R5, PT, PT, R20.reuse, R21.reuse, RZ ;  /* 0x0000001514057210 */ /* 0x0c0fe40007ffe0ff */
[----:B------:R-:W-:-:S03]  /*0530*/  IADD3 R10, P1, PT, R20, R21, RZ ;  /* 0x00000015140a7210 */ /* 0x000fc60007f3e0ff */
[----:B------:R-:W2:Y:S01]  /*0540*/  LDC.64 R14, c[0x0][0x380] ;  /* 0x0000e000ff0e7b82 */ /* 0x000ea20000000a00 */
[----:B0-----:R-:W-:-:S04]  /*0550*/  IMAD.WIDE R6, R9, 0x4, R6 ;  /* 0x0000000409067825 */ /* 0x001fc800078e0206 */
[----:B------:R-:W-:Y:S02]  /*0560*/  IMAD.WIDE R8, R3, 0x4, R6 ;  /* 0x0000000403087825 */ /* 0x000fe400078e0206 */
[----:B------:R-:W3:Y:S02]  /*0570*/  LDG.E R6, desc[UR4][R6.64] ;  /* 0x0000000406067981 */ /* 0x000ee4000c1e1900 */
[----:B--2---:R-:W-:Y:S01]  /*0580*/  IMAD.WIDE.U32 R14, R5, 0x4, R14 ;  /* 0x00000004050e7825 */ /* 0x004fe200078e000e */
[----:B------:R-:W-:Y:S02]  /*0590*/  IADD3.X R5, PT, PT, RZ, RZ, RZ, P1, !PT ;  /* 0x000000ffff057210 */ /* 0x000fe40000ffe4ff */
[----:B-1----:R-:W-:-:S03]  /*05a0*/  LEA R4, P1, R10, UR6, 0x2 ;  /* 0x000000060a047c11 */ /* 0x002fc6000f8210ff */
[----:B------:R-:W3:Y:S01]  /*05b0*/  LDG.E R15, desc[UR4][R14.64] ;  /* 0x000000040e0f7981 */ /* 0x000ee2000c1e1900 */
[----:B------:R-:W-:Y:S01]  /*05c0*/  LEA.HI.X R5, R10, UR7, R5, 0x2, P1 ;  /* 0x000000070a057c11 */ /* 0x000fe200088f1405 */
[C---:B------:R-:W-:Y:S02]  /*05d0*/  IMAD.WIDE R10, R3.reuse, 0x4, R8 ;  /* 0x00000004030a7825 */ /* 0x040fe400078e0208 */
[----:B------:R-:W2:Y:S04]  /*05e0*/  LDG.E R8, desc[UR4][R8.64] ;  /* 0x0000000408087981 */ /* 0x000ea8000c1e1900 */
[----:B------:R-:W2:Y:S01]  /*05f0*/  LDG.E R17, desc[UR4][R4.64+0x4] ;  /* 0x0000040404117981 */ /* 0x000ea2000c1e1900 */
[----:B------:R-:W-:-:S03]  /*0600*/  IMAD.WIDE R12, R3, 0x4, R10 ;  /* 0x00000004030c7825 */ /* 0x000fc600078e020a */
[----:B------:R-:W4:Y:S04]  /*0610*/  LDG.E R22, desc[UR4][R10.64] ;  /* 0x000000040a167981 */ /* 0x000f28000c1e1900 */
[----:B------:R-:W4:Y:S04]  /*0620*/  LDG.E R18, desc[UR4][R4.64+0x8] ;  /* 0x0000080404127981 */ /* 0x000f28000c1e1900 */
[----:B------:R-:W5:Y:S04]  /*0630*/  LDG.E R26, desc[UR4][R4.64+0xc] ;  /* 0x00000c04041a7981 */ /* 0x000f68000c1e1900 */
[----:B------:R-:W5:Y:S01]  /*0640*/  LDG.E R12, desc[UR4][R12.64] ;  /* 0x000000040c0c7981 */ /* 0x000f62000c1e1900 */
[----:B------:R-:W-:Y:S01]  /*0650*/  IADD3 R21, PT, PT, R21, 0x4, RZ ;  /* 0x0000000415157810 */ /* 0x000fe20007ffe0ff */
[----:B---3--:R-:W-:-:S04]  /*0660*/  FFMA R24, R15, R6, R24 ;  /* 0x000000060f187223 */ /* 0x008fc80000000018 */
[----:B--2---:R-:W-:-:S04]  /*0670*/  FFMA R17, R17, R8, R24 ;  /* 0x0000000811117223 */ /* 0x004fc80000000018 */
[----:B----4-:R-:W-:-:S04]  /*0680*/  FFMA R17, R18, R22, R17 ;  /* 0x0000001612117223 */ /* 0x010fc80000000011 */
[----:B-----5:R-:W-:-:S07]  /*0690*/  FFMA R24, R26, R12, R17 ;  /* 0x0000000c1a187223 */ /* 0x020fce0000000011 */
.L_x_3:
[----:B------:R-:W-:Y:S05]  /*06a0*/  @!P0 BRA `(.L_x_0) ;  /* 0x00000000007c8947 */ /* 0x000fea0003800000 */
[----:B------:R-:W-:Y:S01]  /*06b0*/  ISETP.NE.AND P1, PT, R16, 0x1, PT ;  /* 0x000000011000780c */ /* 0x000fe20003f25270 */
[----:B------:R-:W0:Y:S01]  /*06c0*/  LDC.64 R12, c[0x0][0x380] ;  /* 0x0000e000ff0c7b82 */ /* 0x000e220000000a00 */
[----:B------:R-:W-:-:S04]  /*06d0*/  LOP3.LUT R2, R2, 0x1, RZ, 0xc0, !PT ;  /* 0x0000000102027812 */ /* 0x000fc800078ec0ff */
[----:B------:R-:W-:-:S03]  /*06e0*/  ISETP.NE.U32.AND P0, PT, R2, 0x1, PT ;  /* 0x000000010200780c */ /* 0x000fc60003f05070 */
[----:B------:R-:W1:Y:S04]  /*06f0*/  LDC.64 R10, c[0x0][0x388] ;  /* 0x0000e200ff0a7b82 */ /* 0x000e680000000a00 */
[CC--:B------:R-:W-:Y:S02]  /*0700*/  @P1 IADD3 R15, PT, PT, R20.reuse, R21.reuse, RZ ;  /* 0x00000015140f1210 */ /* 0x0c0fe40007ffe0ff */
[----:B------:R-:W-:Y:S02]  /*0710*/  @P1 IADD3 R2, P2, PT, R20, R21, RZ ;  /* 0x0000001514021210 */ /* 0x000fe40007f5e0ff */
[----:B------:R-:W2:Y:S02]  /*0720*/  @P1 LDC.64 R4, c[0x0][0x380] ;  /* 0x0000e000ff041b82 */ /* 0x000ea40000000a00 */
[----:B------:R-:W-:-:S06]  /*0730*/  @P1 IADD3.X R14, PT, PT, RZ, RZ, RZ, P2, !PT ;  /* 0x000000ffff0e1210 */ /* 0x000fcc00017fe4ff */
[----:B------:R-:W3:Y:S01]  /*0740*/  LDC.64 R6, c[0x0][0x380] ;  /* 0x0000e000ff067b82 */ /* 0x000ee20000000a00 */
[----:B0-----:R-:W-:-:S04]  /*0750*/  @P1 IMAD.WIDE.U32 R12, R15, 0x4, R12 ;  /* 0x000000040f0c1825 */ /* 0x001fc800078e000c */
[C---:B------:R-:W-:Y:S01]  /*0760*/  @P1 IMAD R15, R21.reuse, R3, R0 ;  /* 0x00000003150f1224 */ /* 0x040fe200078e0200 */
[----:B------:R-:W-:Y:S01]  /*0770*/  @P1 IADD3 R21, PT, PT, R21, 0x2, RZ ;  /* 0x0000000215151810 */ /* 0x000fe20007ffe0ff */
[----:B------:R-:W4:Y:S01]  /*0780*/  @P1 LDG.E R13, desc[UR4][R12.64] ;  /* 0x000000040c0d1981 */ /* 0x000f22000c1e1900 */
[----:B------:R-:W0:Y:S01]  /*0790*/  LDC.64 R8, c[0x0][0x388] ;  /* 0x0000e200ff087b82 */ /* 0x000e220000000a00 */
[----:B-1----:R-:W-:Y:S01]  /*07a0*/  @P1 IMAD.WIDE R10, R15, 0x4, R10 ;  /* 0x000000040f0a1825 */ /* 0x002fe200078e020a */
[----:B------:R-:W-:Y:S02]  /*07b0*/  @!P0 IADD3 R17, PT, PT, R20, R21, RZ ;  /* 0x0000001514118210 */ /* 0x000fe40007ffe0ff */
[----:B--2---:R-:W-:Y:S01]  /*07c0*/  @P1 LEA R4, P2, R2, R4, 0x2 ;  /* 0x0000000402041211 */ /* 0x004fe200078410ff */
[----:B------:R-:W-:-:S03]  /*07d0*/  @!P0 IMAD R21, R21, R3, R0 ;  /* 0x0000000315158224 */ /* 0x000fc600078e0200 */
[----:B------:R-:W-:Y:S01]  /*07e0*/  @P1 LEA.HI.X R5, R2, R5, R14, 0x2, P2 ;  /* 0x0000000502051211 */ /* 0x000fe200010f140e */
[----:B------:R-:W-:Y:S01]  /*07f0*/  @P1 IMAD.WIDE R14, R3, 0x4, R10 ;  /* 0x00000004030e1825 */ /* 0x000fe200078e020a */
[----:B------:R-:W4:Y:S03]  /*0800*/  @P1 LDG.E R2, desc[UR4][R10.64] ;  /* 0x000000040a021981 */ /* 0x000f26000c1e1900 */
[----:B---3--:R-:W-:Y:S01]  /*0810*/  @!P0 IMAD.WIDE.U32 R6, R17, 0x4, R6 ;  /* 0x0000000411068825 */ /* 0x008fe200078e0006 */
[----:B------:R-:W2:Y:S04]  /*0820*/  @P1 LDG.E R5, desc[UR4][R4.64+0x4] ;  /* 0x0000040404051981 */ /* 0x000ea8000c1e1900 */
[----:B------:R-:W2:Y:S01]  /*0830*/  @P1 LDG.E R14, desc[UR4][R14.64] ;  /* 0x000000040e0e1981 */ /* 0x000ea2000c1e1900 */
[----:B0-----:R-:W-:-:S03]  /*0840*/  @!P0 IMAD.WIDE R8, R21, 0x4, R8 ;  /* 0x0000000415088825 */ /* 0x001fc600078e0208 */
[----:B------:R-:W3:Y:S04]  /*0850*/  @!P0 LDG.E R7, desc[UR4][R6.64] ;  /* 0x0000000406078981 */ /* 0x000ee8000c1e1900 */
[----:B------:R-:W3:Y:S01]  /*0860*/  @!P0 LDG.E R8, desc[UR4][R8.64] ;  /* 0x0000000408088981 */ /* 0x000ee2000c1e1900 */
[----:B----4-:R-:W-:-:S04]  /*0870*/  @P1 FFMA R2, R13, R2, R24 ;  /* 0x000000020d021223 */ /* 0x010fc80000000018 */
[----:B--2---:R-:W-:-:S04]  /*0880*/  @P1 FFMA R24, R5, R14, R2 ;  /* 0x0000000e05181223 */ /* 0x004fc80000000002 */
[----:B---3--:R-:W-:-:S07]  /*0890*/  @!P0 FFMA R24, R7, R8, R24 ;  /* 0x0000000807188223 */ /* 0x008fce0000000018 */
.L_x_0:
[----:B------:R-:W0:Y:S01]  /*08a0*/  LDC.64 R4, c[0x0][0x390] ;  /* 0x0000e400ff047b82 */ /* 0x000e220000000a00 */
[----:B------:R-:W-:-:S04]  /*08b0*/  IMAD R3, R19, R3, R0 ;  /* 0x0000000313037224 */ /* 0x000fc800078e0200 */
[----:B0-----:R-:W-:-:S05]  /*08c0*/  IMAD.WIDE R2, R3, 0x4, R4 ;  /* 0x0000000403027825 */ /* 0x001fca00078e0204 */
[----:B------:R-:W-:Y:S01]  /*08d0*/  STG.E desc[UR4][R2.64], R24 ;  /* 0x0000001802007986 */ /* 0x000fe2000c101904 */
[----:B------:R-:W-:Y:S05]  /*08e0*/  EXIT ;  /* 0x000000000000794d */ /* 0x000fea0003800000 */
.L_x_4:
[----:B------:R-:W-:-:S00]  /*08f0*/  BRA `(.L_x_4) ;  /* 0xfffffffc00fc7947 */ /* 0x000fc0000383ffff */
[----:B------:R-:W-:-:S00]  /*0900*/  NOP ;  /* 0x0000000000007918 */ /* 0x000fc00000000000 */
[----:B------:R-:W-:-:S00]  /*0910*/  NOP ;  /* 0x0000000000007918 */ /* 0x000fc00000000000 */
[----:B------:R-:W-:-:S00]  /*0920*/  NOP ;  /* 0x0000000000007918 */ /* 0x000fc00000000000 */
[----:B------:R-:W-:-:S00]  /*0930*/  NOP ;  /* 0x0000000000007918 */ /* 0x000fc00000000000 */
[----:B------:R-:W-:-:S00]  /*0940*/  NOP ;  /* 0x0000000000007918 */ /* 0x000fc00000000000 */
[----:B------:R-:W-:-:S00]  /*0950*/  NOP ;  /* 0x0000000000007918 */ /* 0x000fc00000000000 */
[----:B------:R-:W-:-:S00]  /*0960*/  NOP ;  /* 0x0000000000007918 */ /* 0x000fc00000000000 */
[----:B------:R-:W-:-:S00]  /*0970*/  NOP ;  /* 0x0000000000007918 */ /* 0x000fc00000000000 */
.L_x_5:


//--------------------- .nv.shared.reserved.0     --------------------------
	.section	.nv.shared.reserved.0,"aw",@nobits
	.weak		__nv_reservedSMEM_offset_0_alias
	.size		__nv_reservedSMEM_offset_0_alias, 0, 64
	.other		__nv_reservedSMEM_offset_0_alias,@"STO_CUDA_RESERVED_SHARED STV_DEFAULT"
__nv_reservedSMEM_offset_0_alias:
	.zero		0
	.zero		64


//--------------------- .nv.constant0._Z14matrixMultiplyPfS_S_iii --------------------------
	.section	.nv.constant0._Z14matrixMultiplyPfS_S_iii,"a",@progbits
	.sectionflags	@""
	.align	4
.nv.constant0._Z14matrixMultiplyPfS_S_iii:
	.zero		932


//--------------------- SYMBOLS --------------------------

	.type		.nv.reservedSmem.offset0,@object
	.size		.nv.reservedSmem.offset0,0x4
